//
// Generated by NVIDIA NVVM Compiler
//
// Compiler Build ID: CL-36424714
// Cuda compilation tools, release 13.0, V13.0.88
// Based on NVVM 20.0.0
//

.version 9.0
.target sm_100
.address_size 64

	// .globl	_Z20vector_atomic_add_42PKfS0_Pfj
.extern .func  (.param .b32 func_retval0) vprintf
(
	.param .b64 vprintf_param_0,
	.param .b64 vprintf_param_1
)
;
.global .align 1 .b8 $str[32] = {72, 105, 32, 102, 114, 111, 109, 32, 116, 104, 114, 101, 97, 100, 32, 37, 100, 32, 105, 110, 32, 98, 108, 111, 99, 107, 32, 37, 100, 33, 10};

.visible .entry _Z20vector_atomic_add_42PKfS0_Pfj(
	.param .u64 .ptr .align 1 _Z20vector_atomic_add_42PKfS0_Pfj_param_0,
	.param .u64 .ptr .align 1 _Z20vector_atomic_add_42PKfS0_Pfj_param_1,
	.param .u64 .ptr .align 1 _Z20vector_atomic_add_42PKfS0_Pfj_param_2,
	.param .u32 _Z20vector_atomic_add_42PKfS0_Pfj_param_3
)
{
	.reg .pred 	%p<2>;
	.reg .b32 	%r<6>;
	.reg .b32 	%f<5>;
	.reg .b64 	%rd<11>;

	ld.param.u64 	%rd1, [_Z20vector_atomic_add_42PKfS0_Pfj_param_0];
	ld.param.u64 	%rd2, [_Z20vector_atomic_add_42PKfS0_Pfj_param_1];
	ld.param.u64 	%rd3, [_Z20vector_atomic_add_42PKfS0_Pfj_param_2];
	ld.param.u32 	%r2, [_Z20vector_atomic_add_42PKfS0_Pfj_param_3];
	mov.u32 	%r3, %ctaid.x;
	mov.u32 	%r4, %ntid.x;
	mov.u32 	%r5, %tid.x;
	mad.lo.s32 	%r1, %r3, %r4, %r5;
	setp.ge.u32 	%p1, %r1, %r2;
	@%p1 bra 	$L__BB0_2;
	cvta.to.global.u64 	%rd4, %rd1;
	cvta.to.global.u64 	%rd5, %rd2;
	cvta.to.global.u64 	%rd6, %rd3;
	mul.wide.u32 	%rd7, %r1, 4;
	add.s64 	%rd8, %rd4, %rd7;
	ld.global.nc.f32 	%f1, [%rd8];
	add.s64 	%rd9, %rd5, %rd7;
	ld.global.nc.f32 	%f2, [%rd9];
	add.f32 	%f3, %f1, %f2;
	add.s64 	%rd10, %rd6, %rd7;
	st.global.f32 	[%rd10], %f3;
	atom.global.add.f32 	%f4, [%rd10], 0f42280000;
$L__BB0_2:
	ret;

}
	// .globl	_Z6say_hiv
.visible .entry _Z6say_hiv()
{
	.local .align 8 .b8 	__local_depot1[8];
	.reg .b64 	%SP;
	.reg .b64 	%SPL;
	.reg .b32 	%r<5>;
	.reg .b64 	%rd<5>;

	mov.u64 	%SPL, __local_depot1;
	cvta.local.u64 	%SP, %SPL;
	add.u64 	%rd1, %SP, 0;
	add.u64 	%rd2, %SPL, 0;
	mov.u32 	%r1, %tid.x;
	mov.u32 	%r2, %ctaid.x;
	st.local.v2.u32 	[%rd2], {%r1, %r2};
	mov.u64 	%rd3, $str;
	cvta.global.u64 	%rd4, %rd3;
	{ // callseq 0, 0
	.param .b64 param0;
	st.param.b64 	[param0], %rd4;
	.param .b64 param1;
	st.param.b64 	[param1], %rd1;
	.param .b32 retval0;
	call.uni (retval0), 
	vprintf, 
	(
	param0, 
	param1
	);
	ld.param.b32 	%r3, [retval0];
	} // callseq 0
	ret;

}


// ===== COMPILED SASS (sm_100) =====

	.target	sm_100

	.elftype	@"ET_EXEC"


//--------------------- .note.nv.tkinfo           --------------------------
	.section	.note.nv.tkinfo,"",@"SHT_NOTE"
	.sectionflags	@"SHF_NOTE_NV_TKINFO"
	.tkinfo
        /*0018*/ 	.word	0x00000002
        /*0030*/ 	.string	""
        /*0030*/ 	.string	"ptxas"
        /*0030*/ 	.string	"Cuda compilation tools, release 13.0, V13.0.88"
        /*0030*/ 	.string	"Build cuda_13.0.r13.0/compiler.36424714_0"
        /*0030*/ 	.string	"-arch sm_100 -m 64 "



//--------------------- .note.nv.cuinfo           --------------------------
	.section	.note.nv.cuinfo,"",@"SHT_NOTE"
	.sectionflags	@"SHF_NOTE_NV_CUINFO"
        /*0018*/ 	.short	0x0002
        /*001a*/ 	.short	0x0064
        /*001c*/ 	.short	0x0082
	.zero		2


//--------------------- .nv.info                  --------------------------
	.section	.nv.info,"",@"SHT_CUDA_INFO"
	.align	4


	//----- nvinfo : EIATTR_REGCOUNT
	.align		4
        /*0000*/ 	.byte	0x04, 0x2f
        /*0002*/ 	.short	(.L_2 - .L_1)
	.align		4
.L_1:
        /*0004*/ 	.word	index@(_Z20vector_atomic_add_42PKfS0_Pfj)
        /*0008*/ 	.word	0x0000000e


	//----- nvinfo : EIATTR_FRAME_SIZE
	.align		4
.L_2:
        /*000c*/ 	.byte	0x04, 0x11
        /*000e*/ 	.short	(.L_4 - .L_3)
	.align		4
.L_3:
        /*0010*/ 	.word	index@(_Z20vector_atomic_add_42PKfS0_Pfj)
        /*0014*/ 	.word	0x00000000


	//----- nvinfo : EIATTR_REGCOUNT
	.align		4
.L_4:
        /*0018*/ 	.byte	0x04, 0x2f
        /*001a*/ 	.short	(.L_6 - .L_5)
	.align		4
.L_5:
        /*001c*/ 	.word	index@(_Z6say_hiv)
        /*0020*/ 	.word	0x00000018


	//----- nvinfo : EIATTR_FRAME_SIZE
	.align		4
.L_6:
        /*0024*/ 	.byte	0x04, 0x11
        /*0026*/ 	.short	(.L_8 - .L_7)
	.align		4
.L_7:
        /*0028*/ 	.word	index@(_Z6say_hiv)
        /*002c*/ 	.word	0x00000008


	//----- nvinfo : EIATTR_MIN_STACK_SIZE
	.align		4
.L_8:
        /*0030*/ 	.byte	0x04, 0x12
        /*0032*/ 	.short	(.L_10 - .L_9)
	.align		4
.L_9:
        /*0034*/ 	.word	index@(_Z6say_hiv)
        /*0038*/ 	.word	0x00000008


	//----- nvinfo : EIATTR_MIN_STACK_SIZE
	.align		4
.L_10:
        /*003c*/ 	.byte	0x04, 0x12
        /*003e*/ 	.short	(.L_12 - .L_11)
	.align		4
.L_11:
        /*0040*/ 	.word	index@(_Z20vector_atomic_add_42PKfS0_Pfj)
        /*0044*/ 	.word	0x00000000
.L_12:


//--------------------- .nv.compat                --------------------------
	.section	.nv.compat,"",@"SHT_CUDA_COMPAT_INFO"
	.align	4
        /*0000*/ 	.byte	0x02, 0x09, 0x00, 0x00, 0x02, 0x02, 0x01, 0x00, 0x02, 0x05, 0x05, 0x00, 0x03, 0x07, 0x01, 0x01
        /*0010*/ 	.byte	0x02, 0x03, 0x00, 0x00, 0x02, 0x06, 0x01, 0x00, 0x04, 0x0b, 0x08, 0x00, 0x09, 0x00, 0x00, 0x00
        /*0020*/ 	.byte	0x00, 0x00, 0x00, 0x00


//--------------------- .nv.info._Z6say_hiv       --------------------------
	.section	.nv.info._Z6say_hiv,"",@"SHT_CUDA_INFO"
	.sectionflags	@""
	.align	4


	//----- nvinfo : EIATTR_CUDA_API_VERSION
	.align		4
        /*0000*/ 	.byte	0x04, 0x37
        /*0002*/ 	.short	(.L_14 - .L_13)
.L_13:
        /*0004*/ 	.word	0x00000082


	//----- nvinfo : EIATTR_SPARSE_MMA_MASK
	.align		4
.L_14:
        /*0008*/ 	.byte	0x03, 0x50
        /*000a*/ 	.short	0x0000


	//----- nvinfo : EIATTR_MAXREG_COUNT
	.align		4
        /*000c*/ 	.byte	0x03, 0x1b
        /*000e*/ 	.short	0x00ff


	//----- nvinfo : EIATTR_EXTERNS
	.align		4
        /*0010*/ 	.byte	0x04, 0x0f
        /*0012*/ 	.short	(.L_16 - .L_15)


	//   ....[0]....
	.align		4
.L_15:
        /*0014*/ 	.word	index@(vprintf)


	//----- nvinfo : EIATTR_MERCURY_ISA_VERSION
	.align		4
.L_16:
        /*0018*/ 	.byte	0x03, 0x5f
        /*001a*/ 	.short	0x0101


	//----- nvinfo : EIATTR_VRC_CTA_INIT_COUNT
	.align		4
        /*001c*/ 	.byte	0x02, 0x4a
	.zero		1
	.zero		1


	//----- nvinfo : EIATTR_SYSCALL_OFFSETS
	.align		4
        /*0020*/ 	.byte	0x04, 0x46
        /*0022*/ 	.short	(.L_18 - .L_17)


	//   ....[0]....
.L_17:
        /*0024*/ 	.word	0x000000f0


	//----- nvinfo : EIATTR_EXIT_INSTR_OFFSETS
	.align		4
.L_18:
        /*0028*/ 	.byte	0x04, 0x1c
        /*002a*/ 	.short	(.L_20 - .L_19)


	//   ....[0]....
.L_19:
        /*002c*/ 	.word	0x00000100


	//----- nvinfo : EIATTR_SW_WAR
	.align		4
.L_20:
        /*0030*/ 	.byte	0x04, 0x36
        /*0032*/ 	.short	(.L_22 - .L_21)
.L_21:
        /*0034*/ 	.word	0x00000008
.L_22:


//--------------------- .nv.info._Z20vector_atomic_add_42PKfS0_Pfj --------------------------
	.section	.nv.info._Z20vector_atomic_add_42PKfS0_Pfj,"",@"SHT_CUDA_INFO"
	.sectionflags	@""
	.align	4


	//----- nvinfo : EIATTR_CUDA_API_VERSION
	.align		4
        /*0000*/ 	.byte	0x04, 0x37
        /*0002*/ 	.short	(.L_24 - .L_23)
.L_23:
        /*0004*/ 	.word	0x00000082


	//----- nvinfo : EIATTR_KPARAM_INFO
	.align		4
.L_24:
        /*0008*/ 	.byte	0x04, 0x17
        /*000a*/ 	.short	(.L_26 - .L_25)
.L_25:
        /*000c*/ 	.word	0x00000000
        /*0010*/ 	.short	0x0003
        /*0012*/ 	.short	0x0018
        /*0014*/ 	.byte	0x00, 0xf0, 0x11, 0x00


	//----- nvinfo : EIATTR_KPARAM_INFO
	.align		4
.L_26:
        /*0018*/ 	.byte	0x04, 0x17
        /*001a*/ 	.short	(.L_28 - .L_27)
.L_27:
        /*001c*/ 	.word	0x00000000
        /*0020*/ 	.short	0x0002
        /*0022*/ 	.short	0x0010
        /*0024*/ 	.byte	0x00, 0xf5, 0x21, 0x00


	//----- nvinfo : EIATTR_KPARAM_INFO
	.align		4
.L_28:
        /*0028*/ 	.byte	0x04, 0x17
        /*002a*/ 	.short	(.L_30 - .L_29)
.L_29:
        /*002c*/ 	.word	0x00000000
        /*0030*/ 	.short	0x0001
        /*0032*/ 	.short	0x0008
        /*0034*/ 	.byte	0x00, 0xf5, 0x21, 0x00


	//----- nvinfo : EIATTR_KPARAM_INFO
	.align		4
.L_30:
        /*0038*/ 	.byte	0x04, 0x17
        /*003a*/ 	.short	(.L_32 - .L_31)
.L_31:
        /*003c*/ 	.word	0x00000000
        /*0040*/ 	.short	0x0000
        /*0042*/ 	.short	0x0000
        /*0044*/ 	.byte	0x00, 0xf5, 0x21, 0x00


	//----- nvinfo : EIATTR_SPARSE_MMA_MASK
	.align		4
.L_32:
        /*0048*/ 	.byte	0x03, 0x50
        /*004a*/ 	.short	0x0000


	//----- nvinfo : EIATTR_MAXREG_COUNT
	.align		4
        /*004c*/ 	.byte	0x03, 0x1b
        /*004e*/ 	.short	0x00ff


	//----- nvinfo : EIATTR_MERCURY_ISA_VERSION
	.align		4
        /*0050*/ 	.byte	0x03, 0x5f
        /*0052*/ 	.short	0x0101


	//----- nvinfo : EIATTR_VRC_CTA_INIT_COUNT
	.align		4
        /*0054*/ 	.byte	0x02, 0x4a
	.zero		1
	.zero		1


	//----- nvinfo : EIATTR_EXIT_INSTR_OFFSETS
	.align		4
        /*0058*/ 	.byte	0x04, 0x1c
        /*005a*/ 	.short	(.L_34 - .L_33)


	//   ....[0]....
.L_33:
        /*005c*/ 	.word	0x00000070


	//   ....[1]....
        /*0060*/ 	.word	0x00000150


	//----- nvinfo : EIATTR_CBANK_PARAM_SIZE
	.align		4
.L_34:
        /*0064*/ 	.byte	0x03, 0x19
        /*0066*/ 	.short	0x001c


	//----- nvinfo : EIATTR_PARAM_CBANK
	.align		4
        /*0068*/ 	.byte	0x04, 0x0a
        /*006a*/ 	.short	(.L_36 - .L_35)
	.align		4
.L_35:
        /*006c*/ 	.word	index@(.nv.constant0._Z20vector_atomic_add_42PKfS0_Pfj)
        /*0070*/ 	.short	0x0380
        /*0072*/ 	.short	0x001c


	//----- nvinfo : EIATTR_SW_WAR
	.align		4
.L_36:
        /*0074*/ 	.byte	0x04, 0x36
        /*0076*/ 	.short	(.L_38 - .L_37)
.L_37:
        /*0078*/ 	.word	0x00000008
.L_38:


//--------------------- .nv.callgraph             --------------------------
	.section	.nv.callgraph,"",@"SHT_CUDA_CALLGRAPH"
	.align	4
	.sectionentsize	8
	.align		4
        /*0000*/ 	.word	0x00000000
	.align		4
        /*0004*/ 	.word	0xffffffff
	.align		4
        /*0008*/ 	.word	index@(_Z6say_hiv)
	.align		4
        /*000c*/ 	.word	index@(vprintf)
	.align		4
        /*0010*/ 	.word	0x00000000
	.align		4
        /*0014*/ 	.word	0xfffffffe
	.align		4
        /*0018*/ 	.word	0x00000000
	.align		4
        /*001c*/ 	.word	0xfffffffd
	.align		4
        /*0020*/ 	.word	0x00000000
	.align		4
        /*0024*/ 	.word	0xfffffffc


//--------------------- .nv.constant4             --------------------------
	.section	.nv.constant4,"a",@progbits
	.align	8
	.align		8
.nv.constant4:
        /*0000*/ 	.dword	vprintf
	.align		8
        /*0008*/ 	.dword	$str


//--------------------- .text._Z6say_hiv          --------------------------
	.section	.text._Z6say_hiv,"ax",@progbits
	.align	128
        .global         _Z6say_hiv
        .type           _Z6say_hiv,@function
        .size           _Z6say_hiv,(.L_x_3 - _Z6say_hiv)
        .other          _Z6say_hiv,@"STO_CUDA_ENTRY STV_DEFAULT"
_Z6say_hiv:
.text._Z6say_hiv:
[----:B------:R-:W0:Y:S01]  /*0000*/  LDC R1, c[0x0][0x37c] ;  /* 0x0000df00ff017b82 */ /* 0x000e220000000800 */
[----:B------:R-:W1:Y:S01]  /*0010*/  S2R R8, SR_TID.X ;  /* 0x0000000000087919 */ /* 0x000e620000002100 */
[----:B0-----:R-:W-:Y:S01]  /*0020*/  VIADD R1, R1, 0xfffffff8 ;  /* 0xfffffff801017836 */ /* 0x001fe20000000000 */
[----:B------:R-:W-:Y:S01]  /*0030*/  MOV R0, 0x0 ;  /* 0x0000000000007802 */ /* 0x000fe20000000f00 */
[----:B------:R-:W0:Y:S01]  /*0040*/  LDCU UR4, c[0x0][0x2f8] ;  /* 0x00005f00ff0477ac */ /* 0x000e220008000800 */
[----:B------:R-:W1:Y:S03]  /*0050*/  S2R R9, SR_CTAID.X ;  /* 0x0000000000097919 */ /* 0x000e660000002500 */
[----:B------:R2:W3:Y:S01]  /*0060*/  LDC.64 R2, c[0x4][R0] ;  /* 0x0100000000027b82 */ /* 0x0004e20000000a00 */
[----:B------:R-:W4:Y:S01]  /*0070*/  LDCU.64 UR6, c[0x4][0x8] ;  /* 0x01000100ff0677ac */ /* 0x000f220008000a00 */
[----:B------:R-:W5:Y:S01]  /*0080*/  LDCU UR5, c[0x0][0x2fc] ;  /* 0x00005f80ff0577ac */ /* 0x000f620008000800 */
[----:B0-----:R-:W-:Y:S01]  /*0090*/  IADD3 R6, P0, PT, R1, UR4, RZ ;  /* 0x0000000401067c10 */ /* 0x001fe2000ff1e0ff */
[----:B----4-:R-:W-:Y:S01]  /*00a0*/  IMAD.U32 R4, RZ, RZ, UR6 ;  /* 0x00000006ff047e24 */ /* 0x010fe2000f8e00ff */
[----:B------:R-:W-:-:S03]  /*00b0*/  MOV R5, UR7 ;  /* 0x0000000700057c02 */ /* 0x000fc60008000f00 */
[----:B-----5:R-:W-:Y:S01]  /*00c0*/  IMAD.X R7, RZ, RZ, UR5, P0 ;  /* 0x00000005ff077e24 */ /* 0x020fe200080e06ff */
[----:B-1----:R2:W-:Y:S07]  /*00d0*/  STL.64 [R1], R8 ;  /* 0x0000000801007387 */ /* 0x0025ee0000100a00 */
[----:B------:R-:W-:-:S07]  /*00e0*/  LEPC R20, `(.L_x_0) ;  /* 0x000000001014794e */ /* 0x000fce0000000000 */
[----:B--23--:R-:W-:Y:S05]  /*00f0*/  CALL.ABS.NOINC R2 ;  /* 0x0000000002007343 */ /* 0x00cfea0003c00000 */
.L_x_0:
[----:B------:R-:W-:Y:S05]  /*0100*/  EXIT ;  /* 0x000000000000794d */ /* 0x000fea0003800000 */
.L_x_1:
[----:B------:R-:W-:-:S00]  /*0110*/  BRA `(.L_x_1) ;  /* 0xfffffffc00fc7947 */ /* 0x000fc0000383ffff */
[----:B------:R-:W-:-:S00]  /*0120*/  NOP ;  /* 0x0000000000007918 */ /* 0x000fc00000000000 */
        /* <DEDUP_REMOVED lines=13> */
.L_x_3:


//--------------------- .text._Z20vector_atomic_add_42PKfS0_Pfj --------------------------
	.section	.text._Z20vector_atomic_add_42PKfS0_Pfj,"ax",@progbits
	.align	128
        .global         _Z20vector_atomic_add_42PKfS0_Pfj
        .type           _Z20vector_atomic_add_42PKfS0_Pfj,@function
        .size           _Z20vector_atomic_add_42PKfS0_Pfj,(.L_x_4 - _Z20vector_atomic_add_42PKfS0_Pfj)
        .other          _Z20vector_atomic_add_42PKfS0_Pfj,@"STO_CUDA_ENTRY STV_DEFAULT"
_Z20vector_atomic_add_42PKfS0_Pfj:
.text._Z20vector_atomic_add_42PKfS0_Pfj:
[----:B------:R-:W-:Y:S01]  /*0000*/  LDC R1, c[0x0][0x37c] ;  /* 0x0000df00ff017b82 */ /* 0x000fe20000000800 */
[----:B------:R-:W0:Y:S07]  /*0010*/  S2R R0, SR_TID.X ;  /* 0x0000000000007919 */ /* 0x000e2e0000002100 */
[----:B------:R-:W0:Y:S01]  /*0020*/  S2UR UR4, SR_CTAID.X ;  /* 0x00000000000479c3 */ /* 0x000e220000002500 */
[----:B------:R-:W1:Y:S07]  /*0030*/  LDCU UR5, c[0x0][0x398] ;  /* 0x00007300ff0577ac */ /* 0x000e6e0008000800 */
[----:B------:R-:W0:Y:S02]  /*0040*/  LDC R9, c[0x0][0x360] ;  /* 0x0000d800ff097b82 */ /* 0x000e240000000800 */
[----:B0-----:R-:W-:-:S05]  /*0050*/  IMAD R9, R9, UR4, R0 ;  /* 0x0000000409097c24 */ /* 0x001fca000f8e0200 */
[----:B-1----:R-:W-:-:S13]  /*0060*/  ISETP.GE.U32.AND P0, PT, R9, UR5, PT ;  /* 0x0000000509007c0c */ /* 0x002fda000bf06070 */
[----:B------:R-:W-:Y:S05]  /*0070*/  @P0 EXIT ;  /* 0x000000000000094d */ /* 0x000fea0003800000 */
[----:B------:R-:W0:Y:S01]  /*0080*/  LDC.64 R2, c[0x0][0x380] ;  /* 0x0000e000ff027b82 */ /* 0x000e220000000a00 */
[----:B------:R-:W1:Y:S07]  /*0090*/  LDCU.64 UR4, c[0x0][0x358] ;  /* 0x00006b00ff0477ac */ /* 0x000e6e0008000a00 */
[----:B------:R-:W2:Y:S08]  /*00a0*/  LDC.64 R4, c[0x0][0x388] ;  /* 0x0000e200ff047b82 */ /* 0x000eb00000000a00 */
[----:B------:R-:W3:Y:S01]  /*00b0*/  LDC.64 R6, c[0x0][0x390] ;  /* 0x0000e400ff067b82 */ /* 0x000ee20000000a00 */
[----:B0-----:R-:W-:-:S06]  /*00c0*/  IMAD.WIDE.U32 R2, R9, 0x4, R2 ;  /* 0x0000000409027825 */ /* 0x001fcc00078e0002 */
[----:B-1----:R-:W4:Y:S01]  /*00d0*/  LDG.E.CONSTANT R2, desc[UR4][R2.64] ;  /* 0x0000000402027981 */ /* 0x002f22000c1e9900 */
[----:B--2---:R-:W-:-:S06]  /*00e0*/  IMAD.WIDE.U32 R4, R9, 0x4, R4 ;  /* 0x0000000409047825 */ /* 0x004fcc00078e0004 */
[----:B------:R-:W4:Y:S01]  /*00f0*/  LDG.E.CONSTANT R5, desc[UR4][R4.64] ;  /* 0x0000000404057981 */ /* 0x000f22000c1e9900 */
[----:B------:R-:W-:Y:S02]  /*0100*/  HFMA2 R11, -RZ, RZ, 3.078125, 0 ;  /* 0x42280000ff0b7431 */ /* 0x000fe400000001ff */
[----:B---3--:R-:W-:-:S04]  /*0110*/  IMAD.WIDE.U32 R6, R9, 0x4, R6 ;  /* 0x0000000409067825 */ /* 0x008fc800078e0006 */
[----:B----4-:R-:W-:-:S05]  /*0120*/  FADD R9, R2, R5 ;  /* 0x0000000502097221 */ /* 0x010fca0000000000 */
[----:B------:R-:W-:Y:S04]  /*0130*/  STG.E desc[UR4][R6.64], R9 ;  /* 0x0000000906007986 */ /* 0x000fe8000c101904 */
[----:B------:R-:W-:Y:S01]  /*0140*/  REDG.E.ADD.F32.FTZ.RN.STRONG.GPU desc[UR4][R6.64], R11 ;  /* 0x0000000b060079a6 */ /* 0x000fe2000c12f304 */
[----:B------:R-:W-:Y:S05]  /*0150*/  EXIT ;  /* 0x000000000000794d */ /* 0x000fea0003800000 */
.L_x_2:
        /* <DEDUP_REMOVED lines=10> */
.L_x_4:


//--------------------- .nv.global.init           --------------------------
	.section	.nv.global.init,"aw",@progbits
.nv.global.init:
	.type		$str,@object
	.size		$str,(.L_0 - $str)
$str:
        /*0000*/ 	.byte	0x48, 0x69, 0x20, 0x66, 0x72, 0x6f, 0x6d, 0x20, 0x74, 0x68, 0x72, 0x65, 0x61, 0x64, 0x20, 0x25
        /*0010*/ 	.byte	0x64, 0x20, 0x69, 0x6e, 0x20, 0x62, 0x6c, 0x6f, 0x63, 0x6b, 0x20, 0x25, 0x64, 0x21, 0x0a, 0x00
.L_0:


//--------------------- .nv.shared.reserved.0     --------------------------
	.section	.nv.shared.reserved.0,"aw",@nobits
	.weak		__nv_reservedSMEM_offset_0_alias
	.size		__nv_reservedSMEM_offset_0_alias, 0, 64
	.other		__nv_reservedSMEM_offset_0_alias,@"STO_CUDA_RESERVED_SHARED STV_DEFAULT"
__nv_reservedSMEM_offset_0_alias:
	.zero		0
	.zero		64


//--------------------- .nv.constant0._Z6say_hiv  --------------------------
	.section	.nv.constant0._Z6say_hiv,"a",@progbits
	.sectionflags	@""
	.align	4
.nv.constant0._Z6say_hiv:
	.zero		896


//--------------------- .nv.constant0._Z20vector_atomic_add_42PKfS0_Pfj --------------------------
	.section	.nv.constant0._Z20vector_atomic_add_42PKfS0_Pfj,"a",@progbits
	.sectionflags	@""
	.align	4
.nv.constant0._Z20vector_atomic_add_42PKfS0_Pfj:
	.zero		924


//--------------------- SYMBOLS --------------------------

	.type		.nv.reservedSmem.offset0,@object
	.size		.nv.reservedSmem.offset0,0x4
	.type		vprintf,@function
